//
// Generated by NVIDIA NVVM Compiler
//
// Compiler Build ID: CL-36424714
// Cuda compilation tools, release 13.0, V13.0.88
// Based on NVVM 20.0.0
//

.version 9.0
.target sm_100
.address_size 64

	// .globl	_Z10donkey_invP7ComplexS0_iii

.visible .entry _Z10donkey_invP7ComplexS0_iii(
	.param .u64 .ptr .align 1 _Z10donkey_invP7ComplexS0_iii_param_0,
	.param .u64 .ptr .align 1 _Z10donkey_invP7ComplexS0_iii_param_1,
	.param .u32 _Z10donkey_invP7ComplexS0_iii_param_2,
	.param .u32 _Z10donkey_invP7ComplexS0_iii_param_3,
	.param .u32 _Z10donkey_invP7ComplexS0_iii_param_4
)
{
	.reg .pred 	%p<2>;
	.reg .b32 	%r<18>;
	.reg .b64 	%rd<12>;
	.reg .b64 	%fd<31>;

	ld.param.u64 	%rd2, [_Z10donkey_invP7ComplexS0_iii_param_1];
	ld.param.u32 	%r2, [_Z10donkey_invP7ComplexS0_iii_param_2];
	ld.param.u32 	%r3, [_Z10donkey_invP7ComplexS0_iii_param_3];
	ld.param.u32 	%r4, [_Z10donkey_invP7ComplexS0_iii_param_4];
	mov.u32 	%r5, %ctaid.x;
	mov.u32 	%r6, %ntid.x;
	mov.u32 	%r7, %tid.x;
	mad.lo.s32 	%r1, %r5, %r6, %r7;
	setp.gt.s32 	%p1, %r1, %r4;
	@%p1 bra 	$L__BB0_2;
	ld.param.u64 	%rd11, [_Z10donkey_invP7ComplexS0_iii_param_0];
	cvta.to.global.u64 	%rd3, %rd11;
	cvta.to.global.u64 	%rd4, %rd2;
	mov.b32 	%r8, 1;
	shl.b32 	%r9, %r8, %r3;
	div.s32 	%r10, %r1, %r2;
	mul.lo.s32 	%r11, %r10, %r2;
	sub.s32 	%r12, %r1, %r11;
	shl.b32 	%r13, %r10, %r3;
	shl.b32 	%r14, %r12, 1;
	add.s32 	%r15, %r14, %r13;
	add.s32 	%r16, %r14, %r9;
	shr.s32 	%r17, %r9, 1;
	mul.wide.s32 	%rd5, %r16, 16;
	add.s64 	%rd6, %rd3, %rd5;
	ld.global.f64 	%fd1, [%rd6];
	ld.global.f64 	%fd2, [%rd6+8];
	mul.wide.s32 	%rd7, %r15, 16;
	add.s64 	%rd8, %rd4, %rd7;
	ld.global.f64 	%fd3, [%rd8];
	ld.global.f64 	%fd4, [%rd8+8];
	mul.wide.s32 	%rd9, %r17, 16;
	add.s64 	%rd10, %rd8, %rd9;
	ld.global.f64 	%fd5, [%rd10];
	ld.global.f64 	%fd6, [%rd10+8];
	mul.f64 	%fd7, %fd2, %fd6;
	fma.rn.f64 	%fd8, %fd5, %fd1, %fd7;
	mul.f64 	%fd9, %fd6, %fd1;
	mul.f64 	%fd10, %fd2, %fd5;
	sub.f64 	%fd11, %fd9, %fd10;
	add.f64 	%fd12, %fd8, %fd3;
	st.global.f64 	[%rd8], %fd12;
	add.f64 	%fd13, %fd4, %fd11;
	st.global.f64 	[%rd8+8], %fd13;
	sub.f64 	%fd14, %fd3, %fd8;
	st.global.f64 	[%rd10], %fd14;
	sub.f64 	%fd15, %fd4, %fd11;
	st.global.f64 	[%rd10+8], %fd15;
	ld.global.f64 	%fd16, [%rd6+16];
	ld.global.f64 	%fd17, [%rd6+24];
	ld.global.f64 	%fd18, [%rd8+16];
	ld.global.f64 	%fd19, [%rd8+24];
	ld.global.f64 	%fd20, [%rd10+16];
	ld.global.f64 	%fd21, [%rd10+24];
	mul.f64 	%fd22, %fd17, %fd21;
	fma.rn.f64 	%fd23, %fd20, %fd16, %fd22;
	mul.f64 	%fd24, %fd21, %fd16;
	mul.f64 	%fd25, %fd17, %fd20;
	sub.f64 	%fd26, %fd24, %fd25;
	add.f64 	%fd27, %fd23, %fd18;
	st.global.f64 	[%rd8+16], %fd27;
	add.f64 	%fd28, %fd19, %fd26;
	st.global.f64 	[%rd8+24], %fd28;
	sub.f64 	%fd29, %fd18, %fd23;
	st.global.f64 	[%rd10+16], %fd29;
	sub.f64 	%fd30, %fd19, %fd26;
	st.global.f64 	[%rd10+24], %fd30;
$L__BB0_2:
	ret;

}
	// .globl	_Z6donkeyP7ComplexS0_iii
.visible .entry _Z6donkeyP7ComplexS0_iii(
	.param .u64 .ptr .align 1 _Z6donkeyP7ComplexS0_iii_param_0,
	.param .u64 .ptr .align 1 _Z6donkeyP7ComplexS0_iii_param_1,
	.param .u32 _Z6donkeyP7ComplexS0_iii_param_2,
	.param .u32 _Z6donkeyP7ComplexS0_iii_param_3,
	.param .u32 _Z6donkeyP7ComplexS0_iii_param_4
)
{
	.reg .pred 	%p<2>;
	.reg .b32 	%r<18>;
	.reg .b64 	%rd<12>;
	.reg .b64 	%fd<31>;

	ld.param.u64 	%rd2, [_Z6donkeyP7ComplexS0_iii_param_1];
	ld.param.u32 	%r2, [_Z6donkeyP7ComplexS0_iii_param_2];
	ld.param.u32 	%r3, [_Z6donkeyP7ComplexS0_iii_param_3];
	ld.param.u32 	%r4, [_Z6donkeyP7ComplexS0_iii_param_4];
	mov.u32 	%r5, %ctaid.x;
	mov.u32 	%r6, %ntid.x;
	mov.u32 	%r7, %tid.x;
	mad.lo.s32 	%r1, %r5, %r6, %r7;
	setp.gt.s32 	%p1, %r1, %r4;
	@%p1 bra 	$L__BB1_2;
	ld.param.u64 	%rd11, [_Z6donkeyP7ComplexS0_iii_param_0];
	cvta.to.global.u64 	%rd3, %rd11;
	cvta.to.global.u64 	%rd4, %rd2;
	mov.b32 	%r8, 1;
	shl.b32 	%r9, %r8, %r3;
	div.s32 	%r10, %r1, %r2;
	mul.lo.s32 	%r11, %r10, %r2;
	sub.s32 	%r12, %r1, %r11;
	shl.b32 	%r13, %r10, %r3;
	shl.b32 	%r14, %r12, 1;
	add.s32 	%r15, %r14, %r13;
	add.s32 	%r16, %r14, %r9;
	shr.s32 	%r17, %r9, 1;
	mul.wide.s32 	%rd5, %r16, 16;
	add.s64 	%rd6, %rd3, %rd5;
	ld.global.f64 	%fd1, [%rd6];
	ld.global.f64 	%fd2, [%rd6+8];
	mul.wide.s32 	%rd7, %r15, 16;
	add.s64 	%rd8, %rd4, %rd7;
	ld.global.f64 	%fd3, [%rd8];
	ld.global.f64 	%fd4, [%rd8+8];
	mul.wide.s32 	%rd9, %r17, 16;
	add.s64 	%rd10, %rd8, %rd9;
	ld.global.f64 	%fd5, [%rd10];
	ld.global.f64 	%fd6, [%rd10+8];
	mul.f64 	%fd7, %fd5, %fd1;
	mul.f64 	%fd8, %fd6, %fd2;
	sub.f64 	%fd9, %fd7, %fd8;
	mul.f64 	%fd10, %fd6, %fd1;
	fma.rn.f64 	%fd11, %fd2, %fd5, %fd10;
	add.f64 	%fd12, %fd9, %fd3;
	st.global.f64 	[%rd8], %fd12;
	add.f64 	%fd13, %fd4, %fd11;
	st.global.f64 	[%rd8+8], %fd13;
	sub.f64 	%fd14, %fd3, %fd9;
	st.global.f64 	[%rd10], %fd14;
	sub.f64 	%fd15, %fd4, %fd11;
	st.global.f64 	[%rd10+8], %fd15;
	ld.global.f64 	%fd16, [%rd6+16];
	ld.global.f64 	%fd17, [%rd6+24];
	ld.global.f64 	%fd18, [%rd8+16];
	ld.global.f64 	%fd19, [%rd8+24];
	ld.global.f64 	%fd20, [%rd10+16];
	ld.global.f64 	%fd21, [%rd10+24];
	mul.f64 	%fd22, %fd20, %fd16;
	mul.f64 	%fd23, %fd21, %fd17;
	sub.f64 	%fd24, %fd22, %fd23;
	mul.f64 	%fd25, %fd21, %fd16;
	fma.rn.f64 	%fd26, %fd17, %fd20, %fd25;
	add.f64 	%fd27, %fd24, %fd18;
	st.global.f64 	[%rd8+16], %fd27;
	add.f64 	%fd28, %fd19, %fd26;
	st.global.f64 	[%rd8+24], %fd28;
	sub.f64 	%fd29, %fd18, %fd24;
	st.global.f64 	[%rd10+16], %fd29;
	sub.f64 	%fd30, %fd19, %fd26;
	st.global.f64 	[%rd10+24], %fd30;
$L__BB1_2:
	ret;

}


// ===== COMPILED SASS (sm_100) =====

	.target	sm_100

	.elftype	@"ET_EXEC"


//--------------------- .note.nv.tkinfo           --------------------------
	.section	.note.nv.tkinfo,"",@"SHT_NOTE"
	.sectionflags	@"SHF_NOTE_NV_TKINFO"
	.tkinfo
        /*0018*/ 	.word	0x00000002
        /*0030*/ 	.string	""
        /*0030*/ 	.string	"ptxas"
        /*0030*/ 	.string	"Cuda compilation tools, release 13.0, V13.0.88"
        /*0030*/ 	.string	"Build cuda_13.0.r13.0/compiler.36424714_0"
        /*0030*/ 	.string	"-arch sm_100 -m 64 "



//--------------------- .note.nv.cuinfo           --------------------------
	.section	.note.nv.cuinfo,"",@"SHT_NOTE"
	.sectionflags	@"SHF_NOTE_NV_CUINFO"
        /*0018*/ 	.short	0x0002
        /*001a*/ 	.short	0x0064
        /*001c*/ 	.short	0x0082
	.zero		2


//--------------------- .nv.info                  --------------------------
	.section	.nv.info,"",@"SHT_CUDA_INFO"
	.align	4


	//----- nvinfo : EIATTR_REGCOUNT
	.align		4
        /*0000*/ 	.byte	0x04, 0x2f
        /*0002*/ 	.short	(.L_1 - .L_0)
	.align		4
.L_0:
        /*0004*/ 	.word	index@(_Z10donkey_invP7ComplexS0_iii)
        /*0008*/ 	.word	0x00000020


	//----- nvinfo : EIATTR_FRAME_SIZE
	.align		4
.L_1:
        /*000c*/ 	.byte	0x04, 0x11
        /*000e*/ 	.short	(.L_3 - .L_2)
	.align		4
.L_2:
        /*0010*/ 	.word	index@(_Z10donkey_invP7ComplexS0_iii)
        /*0014*/ 	.word	0x00000000


	//----- nvinfo : EIATTR_REGCOUNT
	.align		4
.L_3:
        /*0018*/ 	.byte	0x04, 0x2f
        /*001a*/ 	.short	(.L_5 - .L_4)
	.align		4
.L_4:
        /*001c*/ 	.word	index@(_Z6donkeyP7ComplexS0_iii)
        /*0020*/ 	.word	0x00000020


	//----- nvinfo : EIATTR_FRAME_SIZE
	.align		4
.L_5:
        /*0024*/ 	.byte	0x04, 0x11
        /*0026*/ 	.short	(.L_7 - .L_6)
	.align		4
.L_6:
        /*0028*/ 	.word	index@(_Z6donkeyP7ComplexS0_iii)
        /*002c*/ 	.word	0x00000000


	//----- nvinfo : EIATTR_MIN_STACK_SIZE
	.align		4
.L_7:
        /*0030*/ 	.byte	0x04, 0x12
        /*0032*/ 	.short	(.L_9 - .L_8)
	.align		4
.L_8:
        /*0034*/ 	.word	index@(_Z6donkeyP7ComplexS0_iii)
        /*0038*/ 	.word	0x00000000


	//----- nvinfo : EIATTR_MIN_STACK_SIZE
	.align		4
.L_9:
        /*003c*/ 	.byte	0x04, 0x12
        /*003e*/ 	.short	(.L_11 - .L_10)
	.align		4
.L_10:
        /*0040*/ 	.word	index@(_Z10donkey_invP7ComplexS0_iii)
        /*0044*/ 	.word	0x00000000
.L_11:


//--------------------- .nv.compat                --------------------------
	.section	.nv.compat,"",@"SHT_CUDA_COMPAT_INFO"
	.align	4
        /*0000*/ 	.byte	0x02, 0x09, 0x00, 0x00, 0x02, 0x02, 0x01, 0x00, 0x02, 0x05, 0x05, 0x00, 0x03, 0x07, 0x01, 0x01
        /*0010*/ 	.byte	0x02, 0x03, 0x00, 0x00, 0x02, 0x06, 0x01, 0x00, 0x04, 0x0b, 0x08, 0x00, 0x01, 0x00, 0x00, 0x00
        /*0020*/ 	.byte	0x00, 0x00, 0x00, 0x00


//--------------------- .nv.info._Z6donkeyP7ComplexS0_iii --------------------------
	.section	.nv.info._Z6donkeyP7ComplexS0_iii,"",@"SHT_CUDA_INFO"
	.sectionflags	@""
	.align	4


	//----- nvinfo : EIATTR_CUDA_API_VERSION
	.align		4
        /*0000*/ 	.byte	0x04, 0x37
        /*0002*/ 	.short	(.L_13 - .L_12)
.L_12:
        /*0004*/ 	.word	0x00000082


	//----- nvinfo : EIATTR_KPARAM_INFO
	.align		4
.L_13:
        /*0008*/ 	.byte	0x04, 0x17
        /*000a*/ 	.short	(.L_15 - .L_14)
.L_14:
        /*000c*/ 	.word	0x00000000
        /*0010*/ 	.short	0x0004
        /*0012*/ 	.short	0x0018
        /*0014*/ 	.byte	0x00, 0xf0, 0x11, 0x00


	//----- nvinfo : EIATTR_KPARAM_INFO
	.align		4
.L_15:
        /*0018*/ 	.byte	0x04, 0x17
        /*001a*/ 	.short	(.L_17 - .L_16)
.L_16:
        /*001c*/ 	.word	0x00000000
        /*0020*/ 	.short	0x0003
        /*0022*/ 	.short	0x0014
        /*0024*/ 	.byte	0x00, 0xf0, 0x11, 0x00


	//----- nvinfo : EIATTR_KPARAM_INFO
	.align		4
.L_17:
        /*0028*/ 	.byte	0x04, 0x17
        /*002a*/ 	.short	(.L_19 - .L_18)
.L_18:
        /*002c*/ 	.word	0x00000000
        /*0030*/ 	.short	0x0002
        /*0032*/ 	.short	0x0010
        /*0034*/ 	.byte	0x00, 0xf0, 0x11, 0x00


	//----- nvinfo : EIATTR_KPARAM_INFO
	.align		4
.L_19:
        /*0038*/ 	.byte	0x04, 0x17
        /*003a*/ 	.short	(.L_21 - .L_20)
.L_20:
        /*003c*/ 	.word	0x00000000
        /*0040*/ 	.short	0x0001
        /*0042*/ 	.short	0x0008
        /*0044*/ 	.byte	0x00, 0xf5, 0x21, 0x00


	//----- nvinfo : EIATTR_KPARAM_INFO
	.align		4
.L_21:
        /*0048*/ 	.byte	0x04, 0x17
        /*004a*/ 	.short	(.L_23 - .L_22)
.L_22:
        /*004c*/ 	.word	0x00000000
        /*0050*/ 	.short	0x0000
        /*0052*/ 	.short	0x0000
        /*0054*/ 	.byte	0x00, 0xf5, 0x21, 0x00


	//----- nvinfo : EIATTR_SPARSE_MMA_MASK
	.align		4
.L_23:
        /*0058*/ 	.byte	0x03, 0x50
        /*005a*/ 	.short	0x0000


	//----- nvinfo : EIATTR_MAXREG_COUNT
	.align		4
        /*005c*/ 	.byte	0x03, 0x1b
        /*005e*/ 	.short	0x00ff


	//----- nvinfo : EIATTR_MERCURY_ISA_VERSION
	.align		4
        /*0060*/ 	.byte	0x03, 0x5f
        /*0062*/ 	.short	0x0101


	//----- nvinfo : EIATTR_VRC_CTA_INIT_COUNT
	.align		4
        /*0064*/ 	.byte	0x02, 0x4a
	.zero		1
	.zero		1


	//----- nvinfo : EIATTR_EXIT_INSTR_OFFSETS
	.align		4
        /*0068*/ 	.byte	0x04, 0x1c
        /*006a*/ 	.short	(.L_25 - .L_24)


	//   ....[0]....
.L_24:
        /*006c*/ 	.word	0x00000070


	//   ....[1]....
        /*0070*/ 	.word	0x00000530


	//----- nvinfo : EIATTR_CBANK_PARAM_SIZE
	.align		4
.L_25:
        /*0074*/ 	.byte	0x03, 0x19
        /*0076*/ 	.short	0x001c


	//----- nvinfo : EIATTR_PARAM_CBANK
	.align		4
        /*0078*/ 	.byte	0x04, 0x0a
        /*007a*/ 	.short	(.L_27 - .L_26)
	.align		4
.L_26:
        /*007c*/ 	.word	index@(.nv.constant0._Z6donkeyP7ComplexS0_iii)
        /*0080*/ 	.short	0x0380
        /*0082*/ 	.short	0x001c


	//----- nvinfo : EIATTR_SW_WAR
	.align		4
.L_27:
        /*0084*/ 	.byte	0x04, 0x36
        /*0086*/ 	.short	(.L_29 - .L_28)
.L_28:
        /*0088*/ 	.word	0x00000008
.L_29:


//--------------------- .nv.info._Z10donkey_invP7ComplexS0_iii --------------------------
	.section	.nv.info._Z10donkey_invP7ComplexS0_iii,"",@"SHT_CUDA_INFO"
	.sectionflags	@""
	.align	4


	//----- nvinfo : EIATTR_CUDA_API_VERSION
	.align		4
        /*0000*/ 	.byte	0x04, 0x37
        /*0002*/ 	.short	(.L_31 - .L_30)
.L_30:
        /*0004*/ 	.word	0x00000082


	//----- nvinfo : EIATTR_KPARAM_INFO
	.align		4
.L_31:
        /*0008*/ 	.byte	0x04, 0x17
        /*000a*/ 	.short	(.L_33 - .L_32)
.L_32:
        /*000c*/ 	.word	0x00000000
        /*0010*/ 	.short	0x0004
        /*0012*/ 	.short	0x0018
        /*0014*/ 	.byte	0x00, 0xf0, 0x11, 0x00


	//----- nvinfo : EIATTR_KPARAM_INFO
	.align		4
.L_33:
        /*0018*/ 	.byte	0x04, 0x17
        /*001a*/ 	.short	(.L_35 - .L_34)
.L_34:
        /*001c*/ 	.word	0x00000000
        /*0020*/ 	.short	0x0003
        /*0022*/ 	.short	0x0014
        /*0024*/ 	.byte	0x00, 0xf0, 0x11, 0x00


	//----- nvinfo : EIATTR_KPARAM_INFO
	.align		4
.L_35:
        /*0028*/ 	.byte	0x04, 0x17
        /*002a*/ 	.short	(.L_37 - .L_36)
.L_36:
        /*002c*/ 	.word	0x00000000
        /*0030*/ 	.short	0x0002
        /*0032*/ 	.short	0x0010
        /*0034*/ 	.byte	0x00, 0xf0, 0x11, 0x00


	//----- nvinfo : EIATTR_KPARAM_INFO
	.align		4
.L_37:
        /*0038*/ 	.byte	0x04, 0x17
        /*003a*/ 	.short	(.L_39 - .L_38)
.L_38:
        /*003c*/ 	.word	0x00000000
        /*0040*/ 	.short	0x0001
        /*0042*/ 	.short	0x0008
        /*0044*/ 	.byte	0x00, 0xf5, 0x21, 0x00


	//----- nvinfo : EIATTR_KPARAM_INFO
	.align		4
.L_39:
        /*0048*/ 	.byte	0x04, 0x17
        /*004a*/ 	.short	(.L_41 - .L_40)
.L_40:
        /*004c*/ 	.word	0x00000000
        /*0050*/ 	.short	0x0000
        /*0052*/ 	.short	0x0000
        /*0054*/ 	.byte	0x00, 0xf5, 0x21, 0x00


	//----- nvinfo : EIATTR_SPARSE_MMA_MASK
	.align		4
.L_41:
        /*0058*/ 	.byte	0x03, 0x50
        /*005a*/ 	.short	0x0000


	//----- nvinfo : EIATTR_MAXREG_COUNT
	.align		4
        /*005c*/ 	.byte	0x03, 0x1b
        /*005e*/ 	.short	0x00ff


	//----- nvinfo : EIATTR_MERCURY_ISA_VERSION
	.align		4
        /*0060*/ 	.byte	0x03, 0x5f
        /*0062*/ 	.short	0x0101


	//----- nvinfo : EIATTR_VRC_CTA_INIT_COUNT
	.align		4
        /*0064*/ 	.byte	0x02, 0x4a
	.zero		1
	.zero		1


	//----- nvinfo : EIATTR_EXIT_INSTR_OFFSETS
	.align		4
        /*0068*/ 	.byte	0x04, 0x1c
        /*006a*/ 	.short	(.L_43 - .L_42)


	//   ....[0]....
.L_42:
        /*006c*/ 	.word	0x00000070


	//   ....[1]....
        /*0070*/ 	.word	0x00000530


	//----- nvinfo : EIATTR_CBANK_PARAM_SIZE
	.align		4
.L_43:
        /*0074*/ 	.byte	0x03, 0x19
        /*0076*/ 	.short	0x001c


	//----- nvinfo : EIATTR_PARAM_CBANK
	.align		4
        /*0078*/ 	.byte	0x04, 0x0a
        /*007a*/ 	.short	(.L_45 - .L_44)
	.align		4
.L_44:
        /*007c*/ 	.word	index@(.nv.constant0._Z10donkey_invP7ComplexS0_iii)
        /*0080*/ 	.short	0x0380
        /*0082*/ 	.short	0x001c


	//----- nvinfo : EIATTR_SW_WAR
	.align		4
.L_45:
        /*0084*/ 	.byte	0x04, 0x36
        /*0086*/ 	.short	(.L_47 - .L_46)
.L_46:
        /*0088*/ 	.word	0x00000008
.L_47:


//--------------------- .nv.callgraph             --------------------------
	.section	.nv.callgraph,"",@"SHT_CUDA_CALLGRAPH"
	.align	4
	.sectionentsize	8
	.align		4
        /*0000*/ 	.word	0x00000000
	.align		4
        /*0004*/ 	.word	0xffffffff
	.align		4
        /*0008*/ 	.word	0x00000000
	.align		4
        /*000c*/ 	.word	0xfffffffe
	.align		4
        /*0010*/ 	.word	0x00000000
	.align		4
        /*0014*/ 	.word	0xfffffffd
	.align		4
        /*0018*/ 	.word	0x00000000
	.align		4
        /*001c*/ 	.word	0xfffffffc


//--------------------- .text._Z6donkeyP7ComplexS0_iii --------------------------
	.section	.text._Z6donkeyP7ComplexS0_iii,"ax",@progbits
	.align	128
        .global         _Z6donkeyP7ComplexS0_iii
        .type           _Z6donkeyP7ComplexS0_iii,@function
        .size           _Z6donkeyP7ComplexS0_iii,(.L_x_2 - _Z6donkeyP7ComplexS0_iii)
        .other          _Z6donkeyP7ComplexS0_iii,@"STO_CUDA_ENTRY STV_DEFAULT"
_Z6donkeyP7ComplexS0_iii:
.text._Z6donkeyP7ComplexS0_iii:
[----:B------:R-:W-:Y:S01]  /*0000*/  LDC R1, c[0x0][0x37c] ;  /* 0x0000df00ff017b82 */ /* 0x000fe20000000800 */
[----:B------:R-:W0:Y:S07]  /*0010*/  S2R R0, SR_TID.X ;  /* 0x0000000000007919 */ /* 0x000e2e0000002100 */
[----:B------:R-:W0:Y:S01]  /*0020*/  S2UR UR4, SR_CTAID.X ;  /* 0x00000000000479c3 */ /* 0x000e220000002500 */
[----:B------:R-:W1:Y:S07]  /*0030*/  LDCU UR5, c[0x0][0x398] ;  /* 0x00007300ff0577ac */ /* 0x000e6e0008000800 */
[----:B------:R-:W0:Y:S02]  /*0040*/  LDC R9, c[0x0][0x360] ;  /* 0x0000d800ff097b82 */ /* 0x000e240000000800 */
[----:B0-----:R-:W-:-:S05]  /*0050*/  IMAD R9, R9, UR4, R0 ;  /* 0x0000000409097c24 */ /* 0x001fca000f8e0200 */
[----:B-1----:R-:W-:-:S13]  /*0060*/  ISETP.GT.AND P0, PT, R9, UR5, PT ;  /* 0x0000000509007c0c */ /* 0x002fda000bf04270 */
[----:B------:R-:W-:Y:S05]  /*0070*/  @P0 EXIT ;  /* 0x000000000000094d */ /* 0x000fea0003800000 */
[----:B------:R-:W0:Y:S01]  /*0080*/  LDC.64 R2, c[0x0][0x390] ;  /* 0x0000e400ff027b82 */ /* 0x000e220000000a00 */
[----:B------:R-:W1:Y:S01]  /*0090*/  LDCU.64 UR4, c[0x0][0x358] ;  /* 0x00006b00ff0477ac */ /* 0x000e620008000a00 */
[----:B0-----:R-:W-:-:S04]  /*00a0*/  IABS R7, R2 ;  /* 0x0000000200077213 */ /* 0x001fc80000000000 */
[----:B------:R-:W0:Y:S08]  /*00b0*/  I2F.RP R0, R7 ;  /* 0x0000000700007306 */ /* 0x000e300000209400 */
[----:B0-----:R-:W0:Y:S02]  /*00c0*/  MUFU.RCP R0, R0 ;  /* 0x0000000000007308 */ /* 0x001e240000001000 */
[----:B0-----:R-:W-:-:S06]  /*00d0*/  VIADD R4, R0, 0xffffffe ;  /* 0x0ffffffe00047836 */ /* 0x001fcc0000000000 */
[----:B------:R0:W2:Y:S02]  /*00e0*/  F2I.FTZ.U32.TRUNC.NTZ R5, R4 ;  /* 0x0000000400057305 */ /* 0x0000a4000021f000 */
[----:B0-----:R-:W-:Y:S02]  /*00f0*/  HFMA2 R4, -RZ, RZ, 0, 0 ;  /* 0x00000000ff047431 */ /* 0x001fe400000001ff */
[----:B--2---:R-:W-:-:S04]  /*0100*/  IMAD.MOV R6, RZ, RZ, -R5 ;  /* 0x000000ffff067224 */ /* 0x004fc800078e0a05 */
[----:B------:R-:W-:Y:S01]  /*0110*/  IMAD R11, R6, R7, RZ ;  /* 0x00000007060b7224 */ /* 0x000fe200078e02ff */
[----:B------:R-:W-:-:S03]  /*0120*/  IABS R6, R9 ;  /* 0x0000000900067213 */ /* 0x000fc60000000000 */
[----:B------:R-:W-:-:S06]  /*0130*/  IMAD.HI.U32 R5, R5, R11, R4 ;  /* 0x0000000b05057227 */ /* 0x000fcc00078e0004 */
[----:B------:R-:W-:-:S04]  /*0140*/  IMAD.HI.U32 R5, R5, R6, RZ ;  /* 0x0000000605057227 */ /* 0x000fc800078e00ff */
[----:B------:R-:W-:-:S04]  /*0150*/  IMAD.MOV R0, RZ, RZ, -R5 ;  /* 0x000000ffff007224 */ /* 0x000fc800078e0a05 */
[----:B------:R-:W-:-:S05]  /*0160*/  IMAD R0, R7, R0, R6 ;  /* 0x0000000007007224 */ /* 0x000fca00078e0206 */
[----:B------:R-:W-:-:S13]  /*0170*/  ISETP.GT.U32.AND P2, PT, R7, R0, PT ;  /* 0x000000000700720c */ /* 0x000fda0003f44070 */
[-C--:B------:R-:W-:Y:S01]  /*0180*/  @!P2 IADD3 R0, PT, PT, R0, -R7.reuse, RZ ;  /* 0x800000070000a210 */ /* 0x080fe20007ffe0ff */
[----:B------:R-:W-:Y:S01]  /*0190*/  @!P2 VIADD R5, R5, 0x1 ;  /* 0x000000010505a836 */ /* 0x000fe20000000000 */
[----:B------:R-:W-:Y:S02]  /*01a0*/  ISETP.NE.AND P2, PT, R2, RZ, PT ;  /* 0x000000ff0200720c */ /* 0x000fe40003f45270 */
[----:B------:R-:W-:Y:S02]  /*01b0*/  ISETP.GE.U32.AND P0, PT, R0, R7, PT ;  /* 0x000000070000720c */ /* 0x000fe40003f06070 */
[----:B------:R-:W-:Y:S01]  /*01c0*/  LOP3.LUT R0, R9, R2, RZ, 0x3c, !PT ;  /* 0x0000000209007212 */ /* 0x000fe200078e3cff */
[----:B------:R-:W0:Y:S03]  /*01d0*/  LDC.64 R6, c[0x0][0x380] ;  /* 0x0000e000ff067b82 */ /* 0x000e260000000a00 */
[----:B------:R-:W-:-:S07]  /*01e0*/  ISETP.GE.AND P1, PT, R0, RZ, PT ;  /* 0x000000ff0000720c */ /* 0x000fce0003f26270 */
[----:B------:R-:W-:-:S05]  /*01f0*/  @P0 IADD3 R5, PT, PT, R5, 0x1, RZ ;  /* 0x0000000105050810 */ /* 0x000fca0007ffe0ff */
[----:B------:R-:W-:Y:S02]  /*0200*/  IMAD.MOV.U32 R0, RZ, RZ, R5 ;  /* 0x000000ffff007224 */ /* 0x000fe400078e0005 */
[----:B------:R-:W2:Y:S03]  /*0210*/  LDC.64 R4, c[0x0][0x388] ;  /* 0x0000e200ff047b82 */ /* 0x000ea60000000a00 */
[----:B------:R-:W-:Y:S02]  /*0220*/  @!P1 IADD3 R0, PT, PT, -R0, RZ, RZ ;  /* 0x000000ff00009210 */ /* 0x000fe40007ffe1ff */
[----:B------:R-:W-:-:S05]  /*0230*/  @!P2 LOP3.LUT R0, RZ, R2, RZ, 0x33, !PT ;  /* 0x00000002ff00a212 */ /* 0x000fca00078e33ff */
[----:B------:R-:W-:-:S04]  /*0240*/  IMAD.MOV R8, RZ, RZ, -R0 ;  /* 0x000000ffff087224 */ /* 0x000fc800078e0a00 */
[----:B------:R-:W-:Y:S01]  /*0250*/  IMAD R2, R2, R8, R9 ;  /* 0x0000000802027224 */ /* 0x000fe200078e0209 */
[----:B------:R-:W-:Y:S02]  /*0260*/  SHF.L.U32 R9, R0, R3, RZ ;  /* 0x0000000300097219 */ /* 0x000fe400000006ff */
[----:B------:R-:W-:-:S03]  /*0270*/  MOV R0, 0x1 ;  /* 0x0000000100007802 */ /* 0x000fc60000000f00 */
[----:B------:R-:W-:Y:S01]  /*0280*/  IMAD R9, R2, 0x2, R9 ;  /* 0x0000000202097824 */ /* 0x000fe200078e0209 */
[----:B------:R-:W-:-:S03]  /*0290*/  SHF.L.U32 R3, R0, R3, RZ ;  /* 0x0000000300037219 */ /* 0x000fc600000006ff */
[----:B--2---:R-:W-:Y:S01]  /*02a0*/  IMAD.WIDE R4, R9, 0x10, R4 ;  /* 0x0000001009047825 */ /* 0x004fe200078e0204 */
[----:B------:R-:W-:Y:S02]  /*02b0*/  LEA R9, R2, R3, 0x1 ;  /* 0x0000000302097211 */ /* 0x000fe400078e08ff */
[----:B------:R-:W-:Y:S02]  /*02c0*/  SHF.R.S32.HI R3, RZ, 0x1, R3 ;  /* 0x00000001ff037819 */ /* 0x000fe40000011403 */
[----:B-1----:R-:W2:Y:S01]  /*02d0*/  LDG.E.64 R10, desc[UR4][R4.64] ;  /* 0x00000004040a7981 */ /* 0x002ea2000c1e1b00 */
[----:B0-----:R-:W-:-:S03]  /*02e0*/  IMAD.WIDE R6, R9, 0x10, R6 ;  /* 0x0000001009067825 */ /* 0x001fc600078e0206 */
[----:B------:R-:W3:Y:S01]  /*02f0*/  LDG.E.64 R8, desc[UR4][R4.64+0x8] ;  /* 0x0000080404087981 */ /* 0x000ee2000c1e1b00 */
[----:B------:R-:W-:-:S03]  /*0300*/  IMAD.WIDE R2, R3, 0x10, R4 ;  /* 0x0000001003027825 */ /* 0x000fc600078e0204 */
[----:B------:R-:W4:Y:S04]  /*0310*/  LDG.E.64 R12, desc[UR4][R6.64] ;  /* 0x00000004060c7981 */ /* 0x000f28000c1e1b00 */
[----:B------:R-:W4:Y:S04]  /*0320*/  LDG.E.64 R18, desc[UR4][R2.64+0x8] ;  /* 0x0000080402127981 */ /* 0x000f28000c1e1b00 */
[----:B------:R-:W5:Y:S04]  /*0330*/  LDG.E.64 R14, desc[UR4][R6.64+0x8] ;  /* 0x00000804060e7981 */ /* 0x000f68000c1e1b00 */
[----:B------:R-:W2:Y:S01]  /*0340*/  LDG.E.64 R16, desc[UR4][R2.64] ;  /* 0x0000000402107981 */ /* 0x000ea2000c1e1b00 */
[----:B----4-:R-:W-:-:S02]  /*0350*/  DMUL R20, R12, R18 ;  /* 0x000000120c147228 */ /* 0x010fc40000000000 */
[----:B-----5:R-:W-:-:S06]  /*0360*/  DMUL R18, R14, R18 ;  /* 0x000000120e127228 */ /* 0x020fcc0000000000 */
[-C--:B--2---:R-:W-:Y:S02]  /*0370*/  DFMA R20, R14, R16.reuse, R20 ;  /* 0x000000100e14722b */ /* 0x084fe40000000014 */
[----:B------:R-:W-:-:S06]  /*0380*/  DFMA R18, R12, R16, -R18 ;  /* 0x000000100c12722b */ /* 0x000fcc0000000812 */
[C-C-:B---3--:R-:W-:Y:S02]  /*0390*/  DADD R14, R8.reuse, R20.reuse ;  /* 0x00000000080e7229 */ /* 0x148fe40000000014 */
[----:B------:R-:W-:Y:S02]  /*03a0*/  DADD R20, R8, -R20 ;  /* 0x0000000008147229 */ /* 0x000fe40000000814 */
[C-C-:B------:R-:W-:Y:S02]  /*03b0*/  DADD R12, R10.reuse, R18.reuse ;  /* 0x000000000a0c7229 */ /* 0x140fe40000000012 */
[----:B------:R-:W-:Y:S01]  /*03c0*/  DADD R10, R10, -R18 ;  /* 0x000000000a0a7229 */ /* 0x000fe20000000812 */
[----:B------:R-:W-:Y:S04]  /*03d0*/  STG.E.64 desc[UR4][R4.64+0x8], R14 ;  /* 0x0000080e04007986 */ /* 0x000fe8000c101b04 */
[----:B------:R-:W-:Y:S04]  /*03e0*/  STG.E.64 desc[UR4][R4.64], R12 ;  /* 0x0000000c04007986 */ /* 0x000fe8000c101b04 */
[----:B------:R0:W-:Y:S04]  /*03f0*/  STG.E.64 desc[UR4][R2.64], R10 ;  /* 0x0000000a02007986 */ /* 0x0001e8000c101b04 */
[----:B------:R-:W-:Y:S04]  /*0400*/  STG.E.64 desc[UR4][R2.64+0x8], R20 ;  /* 0x0000081402007986 */ /* 0x000fe8000c101b04 */
[----:B------:R-:W2:Y:S04]  /*0410*/  LDG.E.64 R26, desc[UR4][R2.64+0x18] ;  /* 0x00001804021a7981 */ /* 0x000ea8000c1e1b00 */
[----:B------:R-:W2:Y:S04]  /*0420*/  LDG.E.64 R18, desc[UR4][R6.64+0x18] ;  /* 0x0000180406127981 */ /* 0x000ea8000c1e1b00 */
[----:B------:R-:W3:Y:S04]  /*0430*/  LDG.E.64 R16, desc[UR4][R6.64+0x10] ;  /* 0x0000100406107981 */ /* 0x000ee8000c1e1b00 */
[----:B------:R-:W4:Y:S04]  /*0440*/  LDG.E.64 R24, desc[UR4][R2.64+0x10] ;  /* 0x0000100402187981 */ /* 0x000f28000c1e1b00 */
[----:B------:R-:W0:Y:S04]  /*0450*/  LDG.E.64 R22, desc[UR4][R4.64+0x10] ;  /* 0x0000100404167981 */ /* 0x000e28000c1e1b00 */
[----:B------:R-:W5:Y:S01]  /*0460*/  LDG.E.64 R8, desc[UR4][R4.64+0x18] ;  /* 0x0000180404087981 */ /* 0x000f62000c1e1b00 */
[----:B--2---:R-:W-:-:S02]  /*0470*/  DMUL R28, R18, R26 ;  /* 0x0000001a121c7228 */ /* 0x004fc40000000000 */
[----:B---3--:R-:W-:-:S06]  /*0480*/  DMUL R26, R16, R26 ;  /* 0x0000001a101a7228 */ /* 0x008fcc0000000000 */
[-C--:B----4-:R-:W-:Y:S02]  /*0490*/  DFMA R28, R16, R24.reuse, -R28 ;  /* 0x00000018101c722b */ /* 0x090fe4000000081c */
[----:B------:R-:W-:-:S06]  /*04a0*/  DFMA R26, R18, R24, R26 ;  /* 0x00000018121a722b */ /* 0x000fcc000000001a */
[C-C-:B0-----:R-:W-:Y:S02]  /*04b0*/  DADD R10, R22.reuse, R28.reuse ;  /* 0x00000000160a7229 */ /* 0x141fe4000000001c */
[----:B------:R-:W-:Y:S02]  /*04c0*/  DADD R22, R22, -R28 ;  /* 0x0000000016167229 */ /* 0x000fe4000000081c */
[C-C-:B-----5:R-:W-:Y:S02]  /*04d0*/  DADD R12, R8.reuse, R26.reuse ;  /* 0x00000000080c7229 */ /* 0x160fe4000000001a */
[----:B------:R-:W-:Y:S01]  /*04e0*/  DADD R8, R8, -R26 ;  /* 0x0000000008087229 */ /* 0x000fe2000000081a */
[----:B------:R-:W-:Y:S04]  /*04f0*/  STG.E.64 desc[UR4][R4.64+0x10], R10 ;  /* 0x0000100a04007986 */ /* 0x000fe8000c101b04 */
[----:B------:R-:W-:Y:S04]  /*0500*/  STG.E.64 desc[UR4][R4.64+0x18], R12 ;  /* 0x0000180c04007986 */ /* 0x000fe8000c101b04 */
[----:B------:R-:W-:Y:S04]  /*0510*/  STG.E.64 desc[UR4][R2.64+0x10], R22 ;  /* 0x0000101602007986 */ /* 0x000fe8000c101b04 */
[----:B------:R-:W-:Y:S01]  /*0520*/  STG.E.64 desc[UR4][R2.64+0x18], R8 ;  /* 0x0000180802007986 */ /* 0x000fe2000c101b04 */
[----:B------:R-:W-:Y:S05]  /*0530*/  EXIT ;  /* 0x000000000000794d */ /* 0x000fea0003800000 */
.L_x_0:
[----:B------:R-:W-:-:S00]  /*0540*/  BRA `(.L_x_0) ;  /* 0xfffffffc00fc7947 */ /* 0x000fc0000383ffff */
[----:B------:R-:W-:-:S00]  /*0550*/  NOP ;  /* 0x0000000000007918 */ /* 0x000fc00000000000 */
        /* <DEDUP_REMOVED lines=10> */
.L_x_2:


//--------------------- .text._Z10donkey_invP7ComplexS0_iii --------------------------
	.section	.text._Z10donkey_invP7ComplexS0_iii,"ax",@progbits
	.align	128
        .global         _Z10donkey_invP7ComplexS0_iii
        .type           _Z10donkey_invP7ComplexS0_iii,@function
        .size           _Z10donkey_invP7ComplexS0_iii,(.L_x_3 - _Z10donkey_invP7ComplexS0_iii)
        .other          _Z10donkey_invP7ComplexS0_iii,@"STO_CUDA_ENTRY STV_DEFAULT"
_Z10donkey_invP7ComplexS0_iii:
.text._Z10donkey_invP7ComplexS0_iii:
        /* <DEDUP_REMOVED lines=36> */
[----:B------:R-:W-:Y:S01]  /*0240*/  IMAD.MOV R8, RZ, RZ, -R0 ;  /* 0x000000ffff087224 */ /* 0x000fe200078e0a00 */
[----:B------:R-:W-:-:S03]  /*0250*/  SHF.L.U32 R0, R0, R3, RZ ;  /* 0x0000000300007219 */ /* 0x000fc600000006ff */
[----:B------:R-:W-:Y:S01]  /*0260*/  IMAD R9, R2, R8, R9 ;  /* 0x0000000802097224 */ /* 0x000fe200078e0209 */
[----:B------:R-:W-:-:S03]  /*0270*/  MOV R2, 0x1 ;  /* 0x0000000100027802 */ /* 0x000fc60000000f00 */
[----:B------:R-:W-:Y:S01]  /*0280*/  IMAD R11, R9, 0x2, R0 ;  /* 0x00000002090b7824 */ /* 0x000fe200078e0200 */
[----:B------:R-:W-:-:S04]  /*0290*/  SHF.L.U32 R0, R2, R3, RZ ;  /* 0x0000000302007219 */ /* 0x000fc800000006ff */
[----:B------:R-:W-:Y:S01]  /*02a0*/  LEA R9, R9, R0, 0x1 ;  /* 0x0000000009097211 */ /* 0x000fe200078e08ff */
[----:B--2---:R-:W-:Y:S01]  /*02b0*/  IMAD.WIDE R2, R11, 0x10, R4 ;  /* 0x000000100b027825 */ /* 0x004fe200078e0204 */
[----:B------:R-:W-:-:S03]  /*02c0*/  SHF.R.S32.HI R5, RZ, 0x1, R0 ;  /* 0x00000001ff057819 */ /* 0x000fc60000011400 */
[----:B0-----:R-:W-:Y:S01]  /*02d0*/  IMAD.WIDE R6, R9, 0x10, R6 ;  /* 0x0000001009067825 */ /* 0x001fe200078e0206 */
[----:B-1----:R-:W2:Y:S03]  /*02e0*/  LDG.E.64 R10, desc[UR4][R2.64] ;  /* 0x00000004020a7981 */ /* 0x002ea6000c1e1b00 */
[----:B------:R-:W-:Y:S01]  /*02f0*/  IMAD.WIDE R4, R5, 0x10, R2 ;  /* 0x0000001005047825 */ /* 0x000fe200078e0202 */
[----:B------:R-:W3:Y:S04]  /*0300*/  LDG.E.64 R14, desc[UR4][R6.64+0x8] ;  /* 0x00000804060e7981 */ /* 0x000ee8000c1e1b00 */
[----:B------:R-:W3:Y:S04]  /*0310*/  LDG.E.64 R16, desc[UR4][R4.64] ;  /* 0x0000000404107981 */ /* 0x000ee8000c1e1b00 */
[----:B------:R-:W4:Y:S04]  /*0320*/  LDG.E.64 R18, desc[UR4][R4.64+0x8] ;  /* 0x0000080404127981 */ /* 0x000f28000c1e1b00 */
[----:B------:R-:W5:Y:S04]  /*0330*/  LDG.E.64 R12, desc[UR4][R6.64] ;  /* 0x00000004060c7981 */ /* 0x000f68000c1e1b00 */
[----:B------:R-:W2:Y:S01]  /*0340*/  LDG.E.64 R8, desc[UR4][R2.64+0x8] ;  /* 0x0000080402087981 */ /* 0x000ea2000c1e1b00 */
[----:B---3--:R-:W-:-:S02]  /*0350*/  DMUL R20, R14, R16 ;  /* 0x000000100e147228 */ /* 0x008fc40000000000 */
[----:B----4-:R-:W-:-:S06]  /*0360*/  DMUL R14, R14, R18 ;  /* 0x000000120e0e7228 */ /* 0x010fcc0000000000 */
[C---:B-----5:R-:W-:Y:S02]  /*0370*/  DFMA R20, R12.reuse, R18, -R20 ;  /* 0x000000120c14722b */ /* 0x060fe40000000814 */
[----:B------:R-:W-:-:S06]  /*0380*/  DFMA R14, R12, R16, R14 ;  /* 0x000000100c0e722b */ /* 0x000fcc000000000e */
[C-C-:B--2---:R-:W-:Y:S02]  /*0390*/  DADD R16, R8.reuse, R20.reuse ;  /* 0x0000000008107229 */ /* 0x144fe40000000014 */
        /* <DEDUP_REMOVED lines=15> */
[C---:B----4-:R-:W-:Y:S02]  /*0490*/  DFMA R28, R14.reuse, R24, R28 ;  /* 0x000000180e1c722b */ /* 0x050fe4000000001c */
[----:B------:R-:W-:-:S06]  /*04a0*/  DFMA R18, R14, R26, -R18 ;  /* 0x0000001a0e12722b */ /* 0x000fcc0000000812 */
        /* <DEDUP_REMOVED lines=9> */
.L_x_1:
        /* <DEDUP_REMOVED lines=12> */
.L_x_3:


//--------------------- .nv.shared.reserved.0     --------------------------
	.section	.nv.shared.reserved.0,"aw",@nobits
	.weak		__nv_reservedSMEM_offset_0_alias
	.size		__nv_reservedSMEM_offset_0_alias, 0, 64
	.other		__nv_reservedSMEM_offset_0_alias,@"STO_CUDA_RESERVED_SHARED STV_DEFAULT"
__nv_reservedSMEM_offset_0_alias:
	.zero		0
	.zero		64


//--------------------- .nv.constant0._Z6donkeyP7ComplexS0_iii --------------------------
	.section	.nv.constant0._Z6donkeyP7ComplexS0_iii,"a",@progbits
	.sectionflags	@""
	.align	4
.nv.constant0._Z6donkeyP7ComplexS0_iii:
	.zero		924


//--------------------- .nv.constant0._Z10donkey_invP7ComplexS0_iii --------------------------
	.section	.nv.constant0._Z10donkey_invP7ComplexS0_iii,"a",@progbits
	.sectionflags	@""
	.align	4
.nv.constant0._Z10donkey_invP7ComplexS0_iii:
	.zero		924


//--------------------- SYMBOLS --------------------------

	.type		.nv.reservedSmem.offset0,@object
	.size		.nv.reservedSmem.offset0,0x4
